//
// Generated by NVIDIA NVVM Compiler
//
// Compiler Build ID: CL-36424714
// Cuda compilation tools, release 13.0, V13.0.88
// Based on NVVM 20.0.0
//

.version 9.0
.target sm_100
.address_size 64

	// .globl	_Z22correlationCoefficientPdPKdii

.visible .entry _Z22correlationCoefficientPdPKdii(
	.param .u64 .ptr .align 1 _Z22correlationCoefficientPdPKdii_param_0,
	.param .u64 .ptr .align 1 _Z22correlationCoefficientPdPKdii_param_1,
	.param .u32 _Z22correlationCoefficientPdPKdii_param_2,
	.param .u32 _Z22correlationCoefficientPdPKdii_param_3
)
{


	ret;

}


// ===== COMPILED SASS (sm_100) =====

	.target	sm_100

	.elftype	@"ET_EXEC"


//--------------------- .note.nv.tkinfo           --------------------------
	.section	.note.nv.tkinfo,"",@"SHT_NOTE"
	.sectionflags	@"SHF_NOTE_NV_TKINFO"
	.tkinfo
        /*0018*/ 	.word	0x00000002
        /*0030*/ 	.string	""
        /*0030*/ 	.string	"ptxas"
        /*0030*/ 	.string	"Cuda compilation tools, release 13.0, V13.0.88"
        /*0030*/ 	.string	"Build cuda_13.0.r13.0/compiler.36424714_0"
        /*0030*/ 	.string	"-arch sm_100 -m 64 "



//--------------------- .note.nv.cuinfo           --------------------------
	.section	.note.nv.cuinfo,"",@"SHT_NOTE"
	.sectionflags	@"SHF_NOTE_NV_CUINFO"
        /*0018*/ 	.short	0x0002
        /*001a*/ 	.short	0x0064
        /*001c*/ 	.short	0x0082
	.zero		2


//--------------------- .nv.info                  --------------------------
	.section	.nv.info,"",@"SHT_CUDA_INFO"
	.align	4


	//----- nvinfo : EIATTR_REGCOUNT
	.align		4
        /*0000*/ 	.byte	0x04, 0x2f
        /*0002*/ 	.short	(.L_1 - .L_0)
	.align		4
.L_0:
        /*0004*/ 	.word	index@(_Z22correlationCoefficientPdPKdii)
        /*0008*/ 	.word	0x00000004


	//----- nvinfo : EIATTR_FRAME_SIZE
	.align		4
.L_1:
        /*000c*/ 	.byte	0x04, 0x11
        /*000e*/ 	.short	(.L_3 - .L_2)
	.align		4
.L_2:
        /*0010*/ 	.word	index@(_Z22correlationCoefficientPdPKdii)
        /*0014*/ 	.word	0x00000000


	//----- nvinfo : EIATTR_MIN_STACK_SIZE
	.align		4
.L_3:
        /*0018*/ 	.byte	0x04, 0x12
        /*001a*/ 	.short	(.L_5 - .L_4)
	.align		4
.L_4:
        /*001c*/ 	.word	index@(_Z22correlationCoefficientPdPKdii)
        /*0020*/ 	.word	0x00000000
.L_5:


//--------------------- .nv.compat                --------------------------
	.section	.nv.compat,"",@"SHT_CUDA_COMPAT_INFO"
	.align	4
        /*0000*/ 	.byte	0x02, 0x09, 0x00, 0x00, 0x02, 0x02, 0x01, 0x00, 0x02, 0x05, 0x05, 0x00, 0x03, 0x07, 0x01, 0x01
        /*0010*/ 	.byte	0x02, 0x03, 0x00, 0x00, 0x02, 0x06, 0x01, 0x00, 0x04, 0x0b, 0x08, 0x00, 0x09, 0x00, 0x00, 0x00
        /*0020*/ 	.byte	0x00, 0x00, 0x00, 0x00


//--------------------- .nv.info._Z22correlationCoefficientPdPKdii --------------------------
	.section	.nv.info._Z22correlationCoefficientPdPKdii,"",@"SHT_CUDA_INFO"
	.sectionflags	@""
	.align	4


	//----- nvinfo : EIATTR_CUDA_API_VERSION
	.align		4
        /*0000*/ 	.byte	0x04, 0x37
        /*0002*/ 	.short	(.L_7 - .L_6)
.L_6:
        /*0004*/ 	.word	0x00000082


	//----- nvinfo : EIATTR_KPARAM_INFO
	.align		4
.L_7:
        /*0008*/ 	.byte	0x04, 0x17
        /*000a*/ 	.short	(.L_9 - .L_8)
.L_8:
        /*000c*/ 	.word	0x00000000
        /*0010*/ 	.short	0x0003
        /*0012*/ 	.short	0x0014
        /*0014*/ 	.byte	0x00, 0xf0, 0x11, 0x00


	//----- nvinfo : EIATTR_KPARAM_INFO
	.align		4
.L_9:
        /*0018*/ 	.byte	0x04, 0x17
        /*001a*/ 	.short	(.L_11 - .L_10)
.L_10:
        /*001c*/ 	.word	0x00000000
        /*0020*/ 	.short	0x0002
        /*0022*/ 	.short	0x0010
        /*0024*/ 	.byte	0x00, 0xf0, 0x11, 0x00


	//----- nvinfo : EIATTR_KPARAM_INFO
	.align		4
.L_11:
        /*0028*/ 	.byte	0x04, 0x17
        /*002a*/ 	.short	(.L_13 - .L_12)
.L_12:
        /*002c*/ 	.word	0x00000000
        /*0030*/ 	.short	0x0001
        /*0032*/ 	.short	0x0008
        /*0034*/ 	.byte	0x00, 0xf5, 0x21, 0x00


	//----- nvinfo : EIATTR_KPARAM_INFO
	.align		4
.L_13:
        /*0038*/ 	.byte	0x04, 0x17
        /*003a*/ 	.short	(.L_15 - .L_14)
.L_14:
        /*003c*/ 	.word	0x00000000
        /*0040*/ 	.short	0x0000
        /*0042*/ 	.short	0x0000
        /*0044*/ 	.byte	0x00, 0xf5, 0x21, 0x00


	//----- nvinfo : EIATTR_SPARSE_MMA_MASK
	.align		4
.L_15:
        /*0048*/ 	.byte	0x03, 0x50
        /*004a*/ 	.short	0x0000


	//----- nvinfo : EIATTR_MAXREG_COUNT
	.align		4
        /*004c*/ 	.byte	0x03, 0x1b
        /*004e*/ 	.short	0x00ff


	//----- nvinfo : EIATTR_MERCURY_ISA_VERSION
	.align		4
        /*0050*/ 	.byte	0x03, 0x5f
        /*0052*/ 	.short	0x0101


	//----- nvinfo : EIATTR_VRC_CTA_INIT_COUNT
	.align		4
        /*0054*/ 	.byte	0x02, 0x4a
	.zero		1
	.zero		1


	//----- nvinfo : EIATTR_EXIT_INSTR_OFFSETS
	.align		4
        /*0058*/ 	.byte	0x04, 0x1c
        /*005a*/ 	.short	(.L_17 - .L_16)


	//   ....[0]....
.L_16:
        /*005c*/ 	.word	0x00000010


	//----- nvinfo : EIATTR_CBANK_PARAM_SIZE
	.align		4
.L_17:
        /*0060*/ 	.byte	0x03, 0x19
        /*0062*/ 	.short	0x0018


	//----- nvinfo : EIATTR_PARAM_CBANK
	.align		4
        /*0064*/ 	.byte	0x04, 0x0a
        /*0066*/ 	.short	(.L_19 - .L_18)
	.align		4
.L_18:
        /*0068*/ 	.word	index@(.nv.constant0._Z22correlationCoefficientPdPKdii)
        /*006c*/ 	.short	0x0380
        /*006e*/ 	.short	0x0018


	//----- nvinfo : EIATTR_SW_WAR
	.align		4
.L_19:
        /*0070*/ 	.byte	0x04, 0x36
        /*0072*/ 	.short	(.L_21 - .L_20)
.L_20:
        /*0074*/ 	.word	0x00000008
.L_21:


//--------------------- .nv.callgraph             --------------------------
	.section	.nv.callgraph,"",@"SHT_CUDA_CALLGRAPH"
	.align	4
	.sectionentsize	8
	.align		4
        /*0000*/ 	.word	0x00000000
	.align		4
        /*0004*/ 	.word	0xffffffff
	.align		4
        /*0008*/ 	.word	0x00000000
	.align		4
        /*000c*/ 	.word	0xfffffffe
	.align		4
        /*0010*/ 	.word	0x00000000
	.align		4
        /*0014*/ 	.word	0xfffffffd
	.align		4
        /*0018*/ 	.word	0x00000000
	.align		4
        /*001c*/ 	.word	0xfffffffc


//--------------------- .text._Z22correlationCoefficientPdPKdii --------------------------
	.section	.text._Z22correlationCoefficientPdPKdii,"ax",@progbits
	.align	128
        .global         _Z22correlationCoefficientPdPKdii
        .type           _Z22correlationCoefficientPdPKdii,@function
        .size           _Z22correlationCoefficientPdPKdii,(.L_x_1 - _Z22correlationCoefficientPdPKdii)
        .other          _Z22correlationCoefficientPdPKdii,@"STO_CUDA_ENTRY STV_DEFAULT"
_Z22correlationCoefficientPdPKdii:
.text._Z22correlationCoefficientPdPKdii:
[----:B------:R-:W-:Y:S01]  /*0000*/  LDC R1, c[0x0][0x37c] ;  /* 0x0000df00ff017b82 */ /* 0x000fe20000000800 */
[----:B------:R-:W-:Y:S05]  /*0010*/  EXIT ;  /* 0x000000000000794d */ /* 0x000fea0003800000 */
.L_x_0:
[----:B------:R-:W-:-:S00]  /*0020*/  BRA `(.L_x_0) ;  /* 0xfffffffc00fc7947 */ /* 0x000fc0000383ffff */
[----:B------:R-:W-:-:S00]  /*0030*/  NOP ;  /* 0x0000000000007918 */ /* 0x000fc00000000000 */
        /* <DEDUP_REMOVED lines=12> */
.L_x_1:


//--------------------- .nv.shared.reserved.0     --------------------------
	.section	.nv.shared.reserved.0,"aw",@nobits
	.weak		__nv_reservedSMEM_offset_0_alias
	.size		__nv_reservedSMEM_offset_0_alias, 0, 64
	.other		__nv_reservedSMEM_offset_0_alias,@"STO_CUDA_RESERVED_SHARED STV_DEFAULT"
__nv_reservedSMEM_offset_0_alias:
	.zero		0
	.zero		64


//--------------------- .nv.constant0._Z22correlationCoefficientPdPKdii --------------------------
	.section	.nv.constant0._Z22correlationCoefficientPdPKdii,"a",@progbits
	.sectionflags	@""
	.align	4
.nv.constant0._Z22correlationCoefficientPdPKdii:
	.zero		920


//--------------------- SYMBOLS --------------------------

	.type		.nv.reservedSmem.offset0,@object
	.size		.nv.reservedSmem.offset0,0x4
